//
// Generated by NVIDIA NVVM Compiler
//
// Compiler Build ID: CL-36424714
// Cuda compilation tools, release 13.0, V13.0.88
// Based on NVVM 20.0.0
//

.version 9.0
.target sm_100
.address_size 64

	// .globl	_Z8Equal222PKfS0_Pfi

.visible .entry _Z8Equal222PKfS0_Pfi(
	.param .u64 .ptr .align 1 _Z8Equal222PKfS0_Pfi_param_0,
	.param .u64 .ptr .align 1 _Z8Equal222PKfS0_Pfi_param_1,
	.param .u64 .ptr .align 1 _Z8Equal222PKfS0_Pfi_param_2,
	.param .u32 _Z8Equal222PKfS0_Pfi_param_3
)
{
	.reg .pred 	%p<3>;
	.reg .b32 	%r<6>;
	.reg .b32 	%f<4>;
	.reg .b64 	%rd<11>;

	ld.param.u64 	%rd1, [_Z8Equal222PKfS0_Pfi_param_0];
	ld.param.u64 	%rd2, [_Z8Equal222PKfS0_Pfi_param_1];
	ld.param.u64 	%rd3, [_Z8Equal222PKfS0_Pfi_param_2];
	ld.param.u32 	%r2, [_Z8Equal222PKfS0_Pfi_param_3];
	mov.u32 	%r3, %ntid.x;
	mov.u32 	%r4, %ctaid.x;
	mov.u32 	%r5, %tid.x;
	mad.lo.s32 	%r1, %r3, %r4, %r5;
	setp.ge.s32 	%p1, %r1, %r2;
	@%p1 bra 	$L__BB0_2;
	cvta.to.global.u64 	%rd4, %rd1;
	cvta.to.global.u64 	%rd5, %rd2;
	cvta.to.global.u64 	%rd6, %rd3;
	mul.wide.s32 	%rd7, %r1, 4;
	add.s64 	%rd8, %rd4, %rd7;
	ld.global.f32 	%f1, [%rd8];
	add.s64 	%rd9, %rd5, %rd7;
	ld.global.f32 	%f2, [%rd9];
	setp.eq.f32 	%p2, %f1, %f2;
	selp.f32 	%f3, 0f3F800000, 0f00000000, %p2;
	add.s64 	%rd10, %rd6, %rd7;
	st.global.f32 	[%rd10], %f3;
$L__BB0_2:
	ret;

}
	// .globl	_Z8Equal303PKffPfi
.visible .entry _Z8Equal303PKffPfi(
	.param .u64 .ptr .align 1 _Z8Equal303PKffPfi_param_0,
	.param .f32 _Z8Equal303PKffPfi_param_1,
	.param .u64 .ptr .align 1 _Z8Equal303PKffPfi_param_2,
	.param .u32 _Z8Equal303PKffPfi_param_3
)
{
	.reg .pred 	%p<3>;
	.reg .b32 	%r<6>;
	.reg .b32 	%f<4>;
	.reg .b64 	%rd<8>;

	ld.param.u64 	%rd1, [_Z8Equal303PKffPfi_param_0];
	ld.param.f32 	%f1, [_Z8Equal303PKffPfi_param_1];
	ld.param.u64 	%rd2, [_Z8Equal303PKffPfi_param_2];
	ld.param.u32 	%r2, [_Z8Equal303PKffPfi_param_3];
	mov.u32 	%r3, %ntid.x;
	mov.u32 	%r4, %ctaid.x;
	mov.u32 	%r5, %tid.x;
	mad.lo.s32 	%r1, %r3, %r4, %r5;
	setp.ge.s32 	%p1, %r1, %r2;
	@%p1 bra 	$L__BB1_2;
	cvta.to.global.u64 	%rd3, %rd1;
	cvta.to.global.u64 	%rd4, %rd2;
	mul.wide.s32 	%rd5, %r1, 4;
	add.s64 	%rd6, %rd3, %rd5;
	ld.global.f32 	%f2, [%rd6];
	setp.eq.f32 	%p2, %f2, %f1;
	selp.f32 	%f3, 0f3F800000, 0f00000000, %p2;
	add.s64 	%rd7, %rd4, %rd5;
	st.global.f32 	[%rd7], %f3;
$L__BB1_2:
	ret;

}


// ===== COMPILED SASS (sm_100) =====

	.target	sm_100

	.elftype	@"ET_EXEC"


//--------------------- .note.nv.tkinfo           --------------------------
	.section	.note.nv.tkinfo,"",@"SHT_NOTE"
	.sectionflags	@"SHF_NOTE_NV_TKINFO"
	.tkinfo
        /*0018*/ 	.word	0x00000002
        /*0030*/ 	.string	""
        /*0030*/ 	.string	"ptxas"
        /*0030*/ 	.string	"Cuda compilation tools, release 13.0, V13.0.88"
        /*0030*/ 	.string	"Build cuda_13.0.r13.0/compiler.36424714_0"
        /*0030*/ 	.string	"-arch sm_100 -m 64 "



//--------------------- .note.nv.cuinfo           --------------------------
	.section	.note.nv.cuinfo,"",@"SHT_NOTE"
	.sectionflags	@"SHF_NOTE_NV_CUINFO"
        /*0018*/ 	.short	0x0002
        /*001a*/ 	.short	0x0064
        /*001c*/ 	.short	0x0082
	.zero		2


//--------------------- .nv.info                  --------------------------
	.section	.nv.info,"",@"SHT_CUDA_INFO"
	.align	4


	//----- nvinfo : EIATTR_REGCOUNT
	.align		4
        /*0000*/ 	.byte	0x04, 0x2f
        /*0002*/ 	.short	(.L_1 - .L_0)
	.align		4
.L_0:
        /*0004*/ 	.word	index@(_Z8Equal222PKfS0_Pfi)
        /*0008*/ 	.word	0x0000000c


	//----- nvinfo : EIATTR_FRAME_SIZE
	.align		4
.L_1:
        /*000c*/ 	.byte	0x04, 0x11
        /*000e*/ 	.short	(.L_3 - .L_2)
	.align		4
.L_2:
        /*0010*/ 	.word	index@(_Z8Equal222PKfS0_Pfi)
        /*0014*/ 	.word	0x00000000


	//----- nvinfo : EIATTR_REGCOUNT
	.align		4
.L_3:
        /*0018*/ 	.byte	0x04, 0x2f
        /*001a*/ 	.short	(.L_5 - .L_4)
	.align		4
.L_4:
        /*001c*/ 	.word	index@(_Z8Equal303PKffPfi)
        /*0020*/ 	.word	0x0000000a


	//----- nvinfo : EIATTR_FRAME_SIZE
	.align		4
.L_5:
        /*0024*/ 	.byte	0x04, 0x11
        /*0026*/ 	.short	(.L_7 - .L_6)
	.align		4
.L_6:
        /*0028*/ 	.word	index@(_Z8Equal303PKffPfi)
        /*002c*/ 	.word	0x00000000


	//----- nvinfo : EIATTR_MIN_STACK_SIZE
	.align		4
.L_7:
        /*0030*/ 	.byte	0x04, 0x12
        /*0032*/ 	.short	(.L_9 - .L_8)
	.align		4
.L_8:
        /*0034*/ 	.word	index@(_Z8Equal303PKffPfi)
        /*0038*/ 	.word	0x00000000


	//----- nvinfo : EIATTR_MIN_STACK_SIZE
	.align		4
.L_9:
        /*003c*/ 	.byte	0x04, 0x12
        /*003e*/ 	.short	(.L_11 - .L_10)
	.align		4
.L_10:
        /*0040*/ 	.word	index@(_Z8Equal222PKfS0_Pfi)
        /*0044*/ 	.word	0x00000000
.L_11:


//--------------------- .nv.compat                --------------------------
	.section	.nv.compat,"",@"SHT_CUDA_COMPAT_INFO"
	.align	4
        /*0000*/ 	.byte	0x02, 0x09, 0x00, 0x00, 0x02, 0x02, 0x01, 0x00, 0x02, 0x05, 0x05, 0x00, 0x03, 0x07, 0x01, 0x01
        /*0010*/ 	.byte	0x02, 0x03, 0x00, 0x00, 0x02, 0x06, 0x01, 0x00, 0x04, 0x0b, 0x08, 0x00, 0x09, 0x00, 0x00, 0x00
        /*0020*/ 	.byte	0x00, 0x00, 0x00, 0x00


//--------------------- .nv.info._Z8Equal303PKffPfi --------------------------
	.section	.nv.info._Z8Equal303PKffPfi,"",@"SHT_CUDA_INFO"
	.sectionflags	@""
	.align	4


	//----- nvinfo : EIATTR_CUDA_API_VERSION
	.align		4
        /*0000*/ 	.byte	0x04, 0x37
        /*0002*/ 	.short	(.L_13 - .L_12)
.L_12:
        /*0004*/ 	.word	0x00000082


	//----- nvinfo : EIATTR_KPARAM_INFO
	.align		4
.L_13:
        /*0008*/ 	.byte	0x04, 0x17
        /*000a*/ 	.short	(.L_15 - .L_14)
.L_14:
        /*000c*/ 	.word	0x00000000
        /*0010*/ 	.short	0x0003
        /*0012*/ 	.short	0x0018
        /*0014*/ 	.byte	0x00, 0xf0, 0x11, 0x00


	//----- nvinfo : EIATTR_KPARAM_INFO
	.align		4
.L_15:
        /*0018*/ 	.byte	0x04, 0x17
        /*001a*/ 	.short	(.L_17 - .L_16)
.L_16:
        /*001c*/ 	.word	0x00000000
        /*0020*/ 	.short	0x0002
        /*0022*/ 	.short	0x0010
        /*0024*/ 	.byte	0x00, 0xf5, 0x21, 0x00


	//----- nvinfo : EIATTR_KPARAM_INFO
	.align		4
.L_17:
        /*0028*/ 	.byte	0x04, 0x17
        /*002a*/ 	.short	(.L_19 - .L_18)
.L_18:
        /*002c*/ 	.word	0x00000000
        /*0030*/ 	.short	0x0001
        /*0032*/ 	.short	0x0008
        /*0034*/ 	.byte	0x00, 0xf0, 0x11, 0x00


	//----- nvinfo : EIATTR_KPARAM_INFO
	.align		4
.L_19:
        /*0038*/ 	.byte	0x04, 0x17
        /*003a*/ 	.short	(.L_21 - .L_20)
.L_20:
        /*003c*/ 	.word	0x00000000
        /*0040*/ 	.short	0x0000
        /*0042*/ 	.short	0x0000
        /*0044*/ 	.byte	0x00, 0xf5, 0x21, 0x00


	//----- nvinfo : EIATTR_SPARSE_MMA_MASK
	.align		4
.L_21:
        /*0048*/ 	.byte	0x03, 0x50
        /*004a*/ 	.short	0x0000


	//----- nvinfo : EIATTR_MAXREG_COUNT
	.align		4
        /*004c*/ 	.byte	0x03, 0x1b
        /*004e*/ 	.short	0x00ff


	//----- nvinfo : EIATTR_MERCURY_ISA_VERSION
	.align		4
        /*0050*/ 	.byte	0x03, 0x5f
        /*0052*/ 	.short	0x0101


	//----- nvinfo : EIATTR_VRC_CTA_INIT_COUNT
	.align		4
        /*0054*/ 	.byte	0x02, 0x4a
	.zero		1
	.zero		1


	//----- nvinfo : EIATTR_EXIT_INSTR_OFFSETS
	.align		4
        /*0058*/ 	.byte	0x04, 0x1c
        /*005a*/ 	.short	(.L_23 - .L_22)


	//   ....[0]....
.L_22:
        /*005c*/ 	.word	0x00000070


	//   ....[1]....
        /*0060*/ 	.word	0x00000110


	//----- nvinfo : EIATTR_CBANK_PARAM_SIZE
	.align		4
.L_23:
        /*0064*/ 	.byte	0x03, 0x19
        /*0066*/ 	.short	0x001c


	//----- nvinfo : EIATTR_PARAM_CBANK
	.align		4
        /*0068*/ 	.byte	0x04, 0x0a
        /*006a*/ 	.short	(.L_25 - .L_24)
	.align		4
.L_24:
        /*006c*/ 	.word	index@(.nv.constant0._Z8Equal303PKffPfi)
        /*0070*/ 	.short	0x0380
        /*0072*/ 	.short	0x001c


	//----- nvinfo : EIATTR_SW_WAR
	.align		4
.L_25:
        /*0074*/ 	.byte	0x04, 0x36
        /*0076*/ 	.short	(.L_27 - .L_26)
.L_26:
        /*0078*/ 	.word	0x00000008
.L_27:


//--------------------- .nv.info._Z8Equal222PKfS0_Pfi --------------------------
	.section	.nv.info._Z8Equal222PKfS0_Pfi,"",@"SHT_CUDA_INFO"
	.sectionflags	@""
	.align	4


	//----- nvinfo : EIATTR_CUDA_API_VERSION
	.align		4
        /*0000*/ 	.byte	0x04, 0x37
        /*0002*/ 	.short	(.L_29 - .L_28)
.L_28:
        /*0004*/ 	.word	0x00000082


	//----- nvinfo : EIATTR_KPARAM_INFO
	.align		4
.L_29:
        /*0008*/ 	.byte	0x04, 0x17
        /*000a*/ 	.short	(.L_31 - .L_30)
.L_30:
        /*000c*/ 	.word	0x00000000
        /*0010*/ 	.short	0x0003
        /*0012*/ 	.short	0x0018
        /*0014*/ 	.byte	0x00, 0xf0, 0x11, 0x00


	//----- nvinfo : EIATTR_KPARAM_INFO
	.align		4
.L_31:
        /*0018*/ 	.byte	0x04, 0x17
        /*001a*/ 	.short	(.L_33 - .L_32)
.L_32:
        /*001c*/ 	.word	0x00000000
        /*0020*/ 	.short	0x0002
        /*0022*/ 	.short	0x0010
        /*0024*/ 	.byte	0x00, 0xf5, 0x21, 0x00


	//----- nvinfo : EIATTR_KPARAM_INFO
	.align		4
.L_33:
        /*0028*/ 	.byte	0x04, 0x17
        /*002a*/ 	.short	(.L_35 - .L_34)
.L_34:
        /*002c*/ 	.word	0x00000000
        /*0030*/ 	.short	0x0001
        /*0032*/ 	.short	0x0008
        /*0034*/ 	.byte	0x00, 0xf5, 0x21, 0x00


	//----- nvinfo : EIATTR_KPARAM_INFO
	.align		4
.L_35:
        /*0038*/ 	.byte	0x04, 0x17
        /*003a*/ 	.short	(.L_37 - .L_36)
.L_36:
        /*003c*/ 	.word	0x00000000
        /*0040*/ 	.short	0x0000
        /*0042*/ 	.short	0x0000
        /*0044*/ 	.byte	0x00, 0xf5, 0x21, 0x00


	//----- nvinfo : EIATTR_SPARSE_MMA_MASK
	.align		4
.L_37:
        /*0048*/ 	.byte	0x03, 0x50
        /*004a*/ 	.short	0x0000


	//----- nvinfo : EIATTR_MAXREG_COUNT
	.align		4
        /*004c*/ 	.byte	0x03, 0x1b
        /*004e*/ 	.short	0x00ff


	//----- nvinfo : EIATTR_MERCURY_ISA_VERSION
	.align		4
        /*0050*/ 	.byte	0x03, 0x5f
        /*0052*/ 	.short	0x0101


	//----- nvinfo : EIATTR_VRC_CTA_INIT_COUNT
	.align		4
        /*0054*/ 	.byte	0x02, 0x4a
	.zero		1
	.zero		1


	//----- nvinfo : EIATTR_EXIT_INSTR_OFFSETS
	.align		4
        /*0058*/ 	.byte	0x04, 0x1c
        /*005a*/ 	.short	(.L_39 - .L_38)


	//   ....[0]....
.L_38:
        /*005c*/ 	.word	0x00000070


	//   ....[1]....
        /*0060*/ 	.word	0x00000130


	//----- nvinfo : EIATTR_CBANK_PARAM_SIZE
	.align		4
.L_39:
        /*0064*/ 	.byte	0x03, 0x19
        /*0066*/ 	.short	0x001c


	//----- nvinfo : EIATTR_PARAM_CBANK
	.align		4
        /*0068*/ 	.byte	0x04, 0x0a
        /*006a*/ 	.short	(.L_41 - .L_40)
	.align		4
.L_40:
        /*006c*/ 	.word	index@(.nv.constant0._Z8Equal222PKfS0_Pfi)
        /*0070*/ 	.short	0x0380
        /*0072*/ 	.short	0x001c


	//----- nvinfo : EIATTR_SW_WAR
	.align		4
.L_41:
        /*0074*/ 	.byte	0x04, 0x36
        /*0076*/ 	.short	(.L_43 - .L_42)
.L_42:
        /*0078*/ 	.word	0x00000008
.L_43:


//--------------------- .nv.callgraph             --------------------------
	.section	.nv.callgraph,"",@"SHT_CUDA_CALLGRAPH"
	.align	4
	.sectionentsize	8
	.align		4
        /*0000*/ 	.word	0x00000000
	.align		4
        /*0004*/ 	.word	0xffffffff
	.align		4
        /*0008*/ 	.word	0x00000000
	.align		4
        /*000c*/ 	.word	0xfffffffe
	.align		4
        /*0010*/ 	.word	0x00000000
	.align		4
        /*0014*/ 	.word	0xfffffffd
	.align		4
        /*0018*/ 	.word	0x00000000
	.align		4
        /*001c*/ 	.word	0xfffffffc


//--------------------- .text._Z8Equal303PKffPfi  --------------------------
	.section	.text._Z8Equal303PKffPfi,"ax",@progbits
	.align	128
        .global         _Z8Equal303PKffPfi
        .type           _Z8Equal303PKffPfi,@function
        .size           _Z8Equal303PKffPfi,(.L_x_2 - _Z8Equal303PKffPfi)
        .other          _Z8Equal303PKffPfi,@"STO_CUDA_ENTRY STV_DEFAULT"
_Z8Equal303PKffPfi:
.text._Z8Equal303PKffPfi:
[----:B------:R-:W-:Y:S01]  /*0000*/  LDC R1, c[0x0][0x37c] ;  /* 0x0000df00ff017b82 */ /* 0x000fe20000000800 */
[----:B------:R-:W0:Y:S01]  /*0010*/  S2R R7, SR_CTAID.X ;  /* 0x0000000000077919 */ /* 0x000e220000002500 */
[----:B------:R-:W0:Y:S01]  /*0020*/  LDCU UR4, c[0x0][0x360] ;  /* 0x00006c00ff0477ac */ /* 0x000e220008000800 */
[----:B------:R-:W0:Y:S01]  /*0030*/  S2R R0, SR_TID.X ;  /* 0x0000000000007919 */ /* 0x000e220000002100 */
[----:B------:R-:W1:Y:S01]  /*0040*/  LDCU UR5, c[0x0][0x398] ;  /* 0x00007300ff0577ac */ /* 0x000e620008000800 */
[----:B0-----:R-:W-:-:S05]  /*0050*/  IMAD R7, R7, UR4, R0 ;  /* 0x0000000407077c24 */ /* 0x001fca000f8e0200 */
[----:B-1----:R-:W-:-:S13]  /*0060*/  ISETP.GE.AND P0, PT, R7, UR5, PT ;  /* 0x0000000507007c0c */ /* 0x002fda000bf06270 */
[----:B------:R-:W-:Y:S05]  /*0070*/  @P0 EXIT ;  /* 0x000000000000094d */ /* 0x000fea0003800000 */
[----:B------:R-:W0:Y:S01]  /*0080*/  LDC.64 R2, c[0x0][0x380] ;  /* 0x0000e000ff027b82 */ /* 0x000e220000000a00 */
[----:B------:R-:W1:Y:S01]  /*0090*/  LDCU.64 UR4, c[0x0][0x358] ;  /* 0x00006b00ff0477ac */ /* 0x000e620008000a00 */
[----:B------:R-:W2:Y:S06]  /*00a0*/  LDCU UR6, c[0x0][0x388] ;  /* 0x00007100ff0677ac */ /* 0x000eac0008000800 */
[----:B------:R-:W3:Y:S01]  /*00b0*/  LDC.64 R4, c[0x0][0x390] ;  /* 0x0000e400ff047b82 */ /* 0x000ee20000000a00 */
[----:B0-----:R-:W-:-:S06]  /*00c0*/  IMAD.WIDE R2, R7, 0x4, R2 ;  /* 0x0000000407027825 */ /* 0x001fcc00078e0202 */
[----:B-1----:R-:W2:Y:S01]  /*00d0*/  LDG.E R2, desc[UR4][R2.64] ;  /* 0x0000000402027981 */ /* 0x002ea2000c1e1900 */
[----:B---3--:R-:W-:Y:S01]  /*00e0*/  IMAD.WIDE R4, R7, 0x4, R4 ;  /* 0x0000000407047825 */ /* 0x008fe200078e0204 */
[----:B--2---:R-:W-:-:S05]  /*00f0*/  FSET.BF.EQ.AND R7, R2, UR6, PT ;  /* 0x0000000602077c0a */ /* 0x004fca000b802000 */
[----:B------:R-:W-:Y:S01]  /*0100*/  STG.E desc[UR4][R4.64], R7 ;  /* 0x0000000704007986 */ /* 0x000fe2000c101904 */
[----:B------:R-:W-:Y:S05]  /*0110*/  EXIT ;  /* 0x000000000000794d */ /* 0x000fea0003800000 */
.L_x_0:
[----:B------:R-:W-:-:S00]  /*0120*/  BRA `(.L_x_0) ;  /* 0xfffffffc00fc7947 */ /* 0x000fc0000383ffff */
[----:B------:R-:W-:-:S00]  /*0130*/  NOP ;  /* 0x0000000000007918 */ /* 0x000fc00000000000 */
        /* <DEDUP_REMOVED lines=12> */
.L_x_2:


//--------------------- .text._Z8Equal222PKfS0_Pfi --------------------------
	.section	.text._Z8Equal222PKfS0_Pfi,"ax",@progbits
	.align	128
        .global         _Z8Equal222PKfS0_Pfi
        .type           _Z8Equal222PKfS0_Pfi,@function
        .size           _Z8Equal222PKfS0_Pfi,(.L_x_3 - _Z8Equal222PKfS0_Pfi)
        .other          _Z8Equal222PKfS0_Pfi,@"STO_CUDA_ENTRY STV_DEFAULT"
_Z8Equal222PKfS0_Pfi:
.text._Z8Equal222PKfS0_Pfi:
        /* <DEDUP_REMOVED lines=9> */
[----:B------:R-:W1:Y:S07]  /*0090*/  LDCU.64 UR4, c[0x0][0x358] ;  /* 0x00006b00ff0477ac */ /* 0x000e6e0008000a00 */
[----:B------:R-:W2:Y:S08]  /*00a0*/  LDC.64 R4, c[0x0][0x388] ;  /* 0x0000e200ff047b82 */ /* 0x000eb00000000a00 */
[----:B------:R-:W3:Y:S01]  /*00b0*/  LDC.64 R6, c[0x0][0x390] ;  /* 0x0000e400ff067b82 */ /* 0x000ee20000000a00 */
[----:B0-----:R-:W-:-:S06]  /*00c0*/  IMAD.WIDE R2, R9, 0x4, R2 ;  /* 0x0000000409027825 */ /* 0x001fcc00078e0202 */
[----:B-1----:R-:W4:Y:S01]  /*00d0*/  LDG.E R2, desc[UR4][R2.64] ;  /* 0x0000000402027981 */ /* 0x002f22000c1e1900 */
[----:B--2---:R-:W-:-:S06]  /*00e0*/  IMAD.WIDE R4, R9, 0x4, R4 ;  /* 0x0000000409047825 */ /* 0x004fcc00078e0204 */
[----:B------:R-:W4:Y:S01]  /*00f0*/  LDG.E R5, desc[UR4][R4.64] ;  /* 0x0000000404057981 */ /* 0x000f22000c1e1900 */
[----:B---3--:R-:W-:Y:S01]  /*0100*/  IMAD.WIDE R6, R9, 0x4, R6 ;  /* 0x0000000409067825 */ /* 0x008fe200078e0206 */
[----:B----4-:R-:W-:-:S05]  /*0110*/  FSET.BF.EQ.AND R9, R2, R5, PT ;  /* 0x000000050209720a */ /* 0x010fca0003802000 */
[----:B------:R-:W-:Y:S01]  /*0120*/  STG.E desc[UR4][R6.64], R9 ;  /* 0x0000000906007986 */ /* 0x000fe2000c101904 */
[----:B------:R-:W-:Y:S05]  /*0130*/  EXIT ;  /* 0x000000000000794d */ /* 0x000fea0003800000 */
.L_x_1:
        /* <DEDUP_REMOVED lines=12> */
.L_x_3:


//--------------------- .nv.shared.reserved.0     --------------------------
	.section	.nv.shared.reserved.0,"aw",@nobits
	.weak		__nv_reservedSMEM_offset_0_alias
	.size		__nv_reservedSMEM_offset_0_alias, 0, 64
	.other		__nv_reservedSMEM_offset_0_alias,@"STO_CUDA_RESERVED_SHARED STV_DEFAULT"
__nv_reservedSMEM_offset_0_alias:
	.zero		0
	.zero		64


//--------------------- .nv.constant0._Z8Equal303PKffPfi --------------------------
	.section	.nv.constant0._Z8Equal303PKffPfi,"a",@progbits
	.sectionflags	@""
	.align	4
.nv.constant0._Z8Equal303PKffPfi:
	.zero		924


//--------------------- .nv.constant0._Z8Equal222PKfS0_Pfi --------------------------
	.section	.nv.constant0._Z8Equal222PKfS0_Pfi,"a",@progbits
	.sectionflags	@""
	.align	4
.nv.constant0._Z8Equal222PKfS0_Pfi:
	.zero		924


//--------------------- SYMBOLS --------------------------

	.type		.nv.reservedSmem.offset0,@object
	.size		.nv.reservedSmem.offset0,0x4
